	.headerflags	@"EF_CUDA_TEXMODE_UNIFIED EF_CUDA_64BIT_ADDRESS EF_CUDA_ACCELERATORS EF_CUDA_SM90 EF_CUDA_VIRTUAL_SM(EF_CUDA_SM90)"
	.elftype	@"ET_EXEC"


//--------------------- .nv.info                  --------------------------
	.section	.nv.info,"",@"SHT_CUDA_INFO"
	.align	4


	//----- nvinfo : EIATTR_REGCOUNT
	.align		4
        /*0000*/ 	.byte	0x04, 0x2f
        /*0002*/ 	.short	(.L_3 - .L_2)
	.align		4
.L_2:
        /*0004*/ 	.word	index@(triton_poi_fused__native_batch_norm_legit_no_training_16)
        /*0008*/ 	.word	0x00000020


	//----- nvinfo : EIATTR_MIN_STACK_SIZE
	.align		4
.L_3:
        /*000c*/ 	.byte	0x04, 0x12
        /*000e*/ 	.short	(.L_5 - .L_4)
	.align		4
.L_4:
        /*0010*/ 	.word	index@(triton_poi_fused__native_batch_norm_legit_no_training_16)
        /*0014*/ 	.word	0x00000000


	//----- nvinfo : EIATTR_FRAME_SIZE
	.align		4
.L_5:
        /*0018*/ 	.byte	0x04, 0x11
        /*001a*/ 	.short	(.L_7 - .L_6)
	.align		4
.L_6:
        /*001c*/ 	.word	index@(triton_poi_fused__native_batch_norm_legit_no_training_16)
        /*0020*/ 	.word	0x00000000


	//----- nvinfo : EIATTR_MIN_STACK_SIZE
	.align		4
.L_7:
        /*0024*/ 	.byte	0x04, 0x12
        /*0026*/ 	.short	(.L_9 - .L_8)
	.align		4
.L_8:
        /*0028*/ 	.word	index@(triton_poi_fused__native_batch_norm_legit_no_training_16)
        /*002c*/ 	.word	0x00000000
.L_9:


//--------------------- .nv.info.triton_poi_fused__native_batch_norm_legit_no_training_16 --------------------------
	.section	.nv.info.triton_poi_fused__native_batch_norm_legit_no_training_16,"",@"SHT_CUDA_INFO"
	.sectionflags	@""
	.align	4


	//----- nvinfo : EIATTR_CUDA_API_VERSION
	.align		4
        /*0000*/ 	.byte	0x04, 0x37
        /*0002*/ 	.short	(.L_11 - .L_10)
.L_10:
        /*0004*/ 	.word	0x0000007c


	//----- nvinfo : EIATTR_KPARAM_INFO
	.align		4
.L_11:
        /*0008*/ 	.byte	0x04, 0x17
        /*000a*/ 	.short	(.L_13 - .L_12)
.L_12:
        /*000c*/ 	.word	0x00000000
        /*0010*/ 	.short	0x0006
        /*0012*/ 	.short	0x0030
        /*0014*/ 	.byte	0x00, 0xf0, 0x11, 0x00


	//----- nvinfo : EIATTR_KPARAM_INFO
	.align		4
.L_13:
        /*0018*/ 	.byte	0x04, 0x17
        /*001a*/ 	.short	(.L_15 - .L_14)
.L_14:
        /*001c*/ 	.word	0x00000000
        /*0020*/ 	.short	0x0005
        /*0022*/ 	.short	0x0028
        /*0024*/ 	.byte	0x00, 0xf4, 0x21, 0x00


	//----- nvinfo : EIATTR_KPARAM_INFO
	.align		4
.L_15:
        /*0028*/ 	.byte	0x04, 0x17
        /*002a*/ 	.short	(.L_17 - .L_16)
.L_16:
        /*002c*/ 	.word	0x00000000
        /*0030*/ 	.short	0x0004
        /*0032*/ 	.short	0x0020
        /*0034*/ 	.byte	0x00, 0xf4, 0x21, 0x00


	//----- nvinfo : EIATTR_KPARAM_INFO
	.align		4
.L_17:
        /*0038*/ 	.byte	0x04, 0x17
        /*003a*/ 	.short	(.L_19 - .L_18)
.L_18:
        /*003c*/ 	.word	0x00000000
        /*0040*/ 	.short	0x0003
        /*0042*/ 	.short	0x0018
        /*0044*/ 	.byte	0x00, 0xf4, 0x21, 0x00


	//----- nvinfo : EIATTR_KPARAM_INFO
	.align		4
.L_19:
        /*0048*/ 	.byte	0x04, 0x17
        /*004a*/ 	.short	(.L_21 - .L_20)
.L_20:
        /*004c*/ 	.word	0x00000000
        /*0050*/ 	.short	0x0002
        /*0052*/ 	.short	0x0010
        /*0054*/ 	.byte	0x00, 0xf4, 0x21, 0x00


	//----- nvinfo : EIATTR_KPARAM_INFO
	.align		4
.L_21:
        /*0058*/ 	.byte	0x04, 0x17
        /*005a*/ 	.short	(.L_23 - .L_22)
.L_22:
        /*005c*/ 	.word	0x00000000
        /*0060*/ 	.short	0x0001
        /*0062*/ 	.short	0x0008
        /*0064*/ 	.byte	0x00, 0xf4, 0x21, 0x00


	//----- nvinfo : EIATTR_KPARAM_INFO
	.align		4
.L_23:
        /*0068*/ 	.byte	0x04, 0x17
        /*006a*/ 	.short	(.L_25 - .L_24)
.L_24:
        /*006c*/ 	.word	0x00000000
        /*0070*/ 	.short	0x0000
        /*0072*/ 	.short	0x0000
        /*0074*/ 	.byte	0x00, 0xf4, 0x21, 0x00


	//----- nvinfo : EIATTR_SPARSE_MMA_MASK
	.align		4
.L_25:
        /*0078*/ 	.byte	0x03, 0x50
        /*007a*/ 	.short	0x0000


	//----- nvinfo : EIATTR_MAXREG_COUNT
	.align		4
        /*007c*/ 	.byte	0x03, 0x1b
        /*007e*/ 	.short	0x00ff


	//----- nvinfo : EIATTR_EXIT_INSTR_OFFSETS
	.align		4
        /*0080*/ 	.byte	0x04, 0x1c
        /*0082*/ 	.short	(.L_27 - .L_26)


	//   ....[0]....
.L_26:
        /*0084*/ 	.word	0x000005d0


	//   ....[1]....
        /*0088*/ 	.word	0x000005f0


	//----- nvinfo : EIATTR_REQNTID
	.align		4
.L_27:
        /*008c*/ 	.byte	0x04, 0x10
        /*008e*/ 	.short	(.L_29 - .L_28)
.L_28:
        /*0090*/ 	.word	0x00000080
        /*0094*/ 	.word	0x00000001
        /*0098*/ 	.word	0x00000001


	//----- nvinfo : EIATTR_CBANK_PARAM_SIZE
	.align		4
.L_29:
        /*009c*/ 	.byte	0x03, 0x19
        /*009e*/ 	.short	0x0034


	//----- nvinfo : EIATTR_PARAM_CBANK
	.align		4
        /*00a0*/ 	.byte	0x04, 0x0a
        /*00a2*/ 	.short	(.L_31 - .L_30)
	.align		4
.L_30:
        /*00a4*/ 	.word	index@(.nv.constant0.triton_poi_fused__native_batch_norm_legit_no_training_16)
        /*00a8*/ 	.short	0x0210
        /*00aa*/ 	.short	0x0034


	//----- nvinfo : EIATTR_SW_WAR
	.align		4
.L_31:
        /*00ac*/ 	.byte	0x04, 0x36
        /*00ae*/ 	.short	(.L_33 - .L_32)
.L_32:
        /*00b0*/ 	.word	0x00000008
.L_33:


//--------------------- .nv.callgraph             --------------------------
	.section	.nv.callgraph,"",@"SHT_CUDA_CALLGRAPH"
	.align	4
	.sectionentsize	8
	.align		4
        /*0000*/ 	.word	0x00000000
	.align		4
        /*0004*/ 	.word	0xffffffff
	.align		4
        /*0008*/ 	.word	0x00000000
	.align		4
        /*000c*/ 	.word	0xfffffffe
	.align		4
        /*0010*/ 	.word	0x00000000
	.align		4
        /*0014*/ 	.word	0xfffffffd
	.align		4
        /*0018*/ 	.word	0x00000000
	.align		4
        /*001c*/ 	.word	0xfffffffc


//--------------------- .nv.constant4             --------------------------
	.section	.nv.constant4,"a",@progbits
	.align	8
	.align		8
.nv.constant4:
        /*0000*/ 	.dword	_$_str
	.align		8
        /*0008*/ 	.dword	_$_str_$_2


//--------------------- .text.triton_poi_fused__native_batch_norm_legit_no_training_16 --------------------------
	.section	.text.triton_poi_fused__native_batch_norm_legit_no_training_16,"ax",@progbits
	.align	128
        .global         triton_poi_fused__native_batch_norm_legit_no_training_16
        .type           triton_poi_fused__native_batch_norm_legit_no_training_16,@function
        .size           triton_poi_fused__native_batch_norm_legit_no_training_16,(.L_x_1 - triton_poi_fused__native_batch_norm_legit_no_training_16)
        .other          triton_poi_fused__native_batch_norm_legit_no_training_16,@"STO_CUDA_ENTRY STV_DEFAULT"
triton_poi_fused__native_batch_norm_legit_no_training_16:
.text.triton_poi_fused__native_batch_norm_legit_no_training_16:
[----:B------:R-:W0:Y:S01]  /*0000*/  LDC R1, c[0x0][0x28] ;  /* 0x00000a00ff017b82 */ /* 0x000e220000000800 */
[----:B------:R-:W1:Y:S01]  /*0010*/  S2R R0, SR_TID.X ;  /* 0x0000000000007919 */ /* 0x000e620000002100 */
[----:B------:R-:W-:-:S06]  /*0020*/  HFMA2.MMA R2, -RZ, RZ, 0, 0 ;  /* 0x00000000ff027435 */ /* 0x000fcc00000001ff */
[----:B------:R-:W2:Y:S01]  /*0030*/  LDC.64 R10, c[0x0][0x220] ;  /* 0x00008800ff0a7b82 */ /* 0x000ea20000000a00 */
[----:B------:R-:W-:Y:S01]  /*0040*/  CS2R R20, SRZ ;  /* 0x0000000000147805 */ /* 0x000fe2000001ff00 */
[----:B------:R-:W3:Y:S01]  /*0050*/  S2R R3, SR_CTAID.X ;  /* 0x0000000000037919 */ /* 0x000ee20000002500 */
[----:B------:R-:W-:Y:S01]  /*0060*/  CS2R R22, SRZ ;  /* 0x0000000000167805 */ /* 0x000fe2000001ff00 */
[----:B------:R-:W-:-:S04]  /*0070*/  ULDC.64 UR4, c[0x0][0x208] ;  /* 0x0000820000047ab9 */ /* 0x000fc80000000a00 */
[----:B------:R-:W4:Y:S08]  /*0080*/  LDC.64 R26, c[0x0][0x210] ;  /* 0x00008400ff1a7b82 */ /* 0x000f300000000a00 */
[----:B------:R-:W5:Y:S08]  /*0090*/  LDC.64 R28, c[0x0][0x218] ;  /* 0x00008600ff1c7b82 */ /* 0x000f700000000a00 */
[----:B------:R-:W5:Y:S01]  /*00a0*/  LDC.64 R12, c[0x0][0x230] ;  /* 0x00008c00ff0c7b82 */ /* 0x000f620000000a00 */
[----:B-1----:R-:W-:-:S07]  /*00b0*/  SHF.L.U32 R0, R0, 0x2, RZ ;  /* 0x0000000200007819 */ /* 0x002fce00000006ff */
[----:B------:R-:W1:Y:S01]  /*00c0*/  LDC.64 R24, c[0x0][0x228] ;  /* 0x00008a00ff187b82 */ /* 0x000e620000000a00 */
[----:B------:R-:W-:-:S04]  /*00d0*/  LOP3.LUT R0, R0, 0x1fc, RZ, 0xc0, !PT ;  /* 0x000001fc00007812 */ /* 0x000fc800078ec0ff */
[----:B---3--:R-:W-:-:S04]  /*00e0*/  LEA R3, R3, R0, 0x9 ;  /* 0x0000000003037211 */ /* 0x008fc800078e48ff */
[C---:B------:R-:W-:Y:S01]  /*00f0*/  ISETP.GE.AND P0, PT, R3.reuse, 0xb600, PT ;  /* 0x0000b6000300780c */ /* 0x040fe20003f06270 */
[----:B------:R-:W-:-:S05]  /*0100*/  IMAD.HI R0, R3, -0x4bf4bf4b, R2 ;  /* 0xb40b40b503007827 */ /* 0x000fca00078e0202 */
[----:B------:R-:W-:-:S04]  /*0110*/  SHF.R.U32.HI R5, RZ, 0x1f, R0 ;  /* 0x0000001fff057819 */ /* 0x000fc80000011600 */
[----:B------:R-:W-:-:S05]  /*0120*/  LEA.HI.SX32 R5, R0, R5, 0x17 ;  /* 0x0000000500057211 */ /* 0x000fca00078fbaff */
[----:B------:R-:W-:-:S04]  /*0130*/  IMAD R0, R5, -0x2d8, R3 ;  /* 0xfffffd2805007824 */ /* 0x000fc800078e0203 */
[----:B--2---:R-:W-:-:S05]  /*0140*/  IMAD.WIDE R10, R0, 0x4, R10 ;  /* 0x00000004000a7825 */ /* 0x004fca00078e020a */
[----:B------:R2:W3:Y:S01]  /*0150*/  @!P0 LDG.E.EL.128 R20, desc[UR4][R10.64] ;  /* 0x000000040a148981 */ /* 0x0004e2000c2e1d00 */
[----:B------:R-:W-:Y:S02]  /*0160*/  CS2R R4, SRZ ;  /* 0x0000000000047805 */ /* 0x000fe4000001ff00 */
[----:B------:R-:W-:Y:S02]  /*0170*/  CS2R R6, SRZ ;  /* 0x0000000000067805 */ /* 0x000fe4000001ff00 */
[----:B------:R-:W-:Y:S01]  /*0180*/  CS2R R8, SRZ ;  /* 0x0000000000087805 */ /* 0x000fe2000001ff00 */
[----:B----4-:R-:W-:-:S04]  /*0190*/  IMAD.WIDE R26, R3, 0x4, R26 ;  /* 0x00000004031a7825 */ /* 0x010fc800078e021a */
[----:B-----5:R-:W-:Y:S01]  /*01a0*/  IMAD.WIDE R28, R0, 0x4, R28 ;  /* 0x00000004001c7825 */ /* 0x020fe200078e021c */
[----:B------:R-:W4:Y:S01]  /*01b0*/  @!P0 LDG.E.128 R4, desc[UR4][R26.64] ;  /* 0x000000041a048981 */ /* 0x000f22000c1e1d00 */
[----:B--2---:R-:W-:-:S06]  /*01c0*/  CS2R R10, SRZ ;  /* 0x00000000000a7805 */ /* 0x004fcc000001ff00 */
[----:B------:R2:W4:Y:S01]  /*01d0*/  @!P0 LDG.E.EL.128 R8, desc[UR4][R28.64] ;  /* 0x000000041c088981 */ /* 0x000522000c2e1d00 */
[----:B------:R-:W-:Y:S02]  /*01e0*/  CS2R R14, SRZ ;  /* 0x00000000000e7805 */ /* 0x000fe4000001ff00 */
[----:B------:R-:W-:Y:S02]  /*01f0*/  CS2R R16, SRZ ;  /* 0x0000000000107805 */ /* 0x000fe4000001ff00 */
[----:B------:R-:W-:Y:S01]  /*0200*/  CS2R R18, SRZ ;  /* 0x0000000000127805 */ /* 0x000fe2000001ff00 */
[----:B-1----:R-:W-:-:S04]  /*0210*/  IMAD.WIDE R24, R0, 0x4, R24 ;  /* 0x0000000400187825 */ /* 0x002fc800078e0218 */
[----:B0-2---:R-:W-:Y:S01]  /*0220*/  IMAD.WIDE R28, R0, 0x4, R12 ;  /* 0x00000004001c7825 */ /* 0x005fe200078e020c */
[----:B------:R-:W-:-:S04]  /*0230*/  CS2R R12, SRZ ;  /* 0x00000000000c7805 */ /* 0x000fc8000001ff00 */
[----:B------:R0:W2:Y:S04]  /*0240*/  @!P0 LDG.E.EL.128 R16, desc[UR4][R28.64] ;  /* 0x000000041c108981 */ /* 0x0000a8000c2e1d00 */
[----:B------:R1:W2:Y:S01]  /*0250*/  @!P0 LDG.E.EL.128 R12, desc[UR4][R24.64] ;  /* 0x00000004180c8981 */ /* 0x0002a2000c2e1d00 */
[----:B---3--:R-:W-:Y:S01]  /*0260*/  FADD R20, R20, 9.9999997473787516356e-06 ;  /* 0x3727c5ac14147421 */ /* 0x008fe20000000000 */
[----:B------:R-:W-:-:S05]  /*0270*/  FADD R21, R21, 9.9999997473787516356e-06 ;  /* 0x3727c5ac15157421 */ /* 0x000fca0000000000 */
[----:B------:R-:W3:Y:S01]  /*0280*/  MUFU.SQRT R20, R20 ;  /* 0x0000001400147308 */ /* 0x000ee20000002000 */
[----:B------:R-:W-:Y:S01]  /*0290*/  FADD R0, R22, 9.9999997473787516356e-06 ;  /* 0x3727c5ac16007421 */ /* 0x000fe20000000000 */
[----:B------:R-:W-:-:S06]  /*02a0*/  FADD R23, R23, 9.9999997473787516356e-06 ;  /* 0x3727c5ac17177421 */ /* 0x000fcc0000000000 */
[----:B------:R-:W5:Y:S01]  /*02b0*/  MUFU.SQRT R26, R21 ;  /* 0x00000015001a7308 */ /* 0x000f620000002000 */
[----:B---3--:R-:W-:-:S07]  /*02c0*/  FSETP.GT.AND P6, PT, R20, 8.50705917302346158658e+37, PT ;  /* 0x7e8000001400780b */ /* 0x008fce0003fc4000 */
[----:B------:R-:W3:Y:S08]  /*02d0*/  MUFU.SQRT R27, R0 ;  /* 0x00000000001b7308 */ /* 0x000ef00000002000 */
[----:B0-----:R-:W0:Y:S01]  /*02e0*/  MUFU.SQRT R28, R23 ;  /* 0x00000017001c7308 */ /* 0x001e220000002000 */
[----:B-----5:R-:W-:Y:S02]  /*02f0*/  FSETP.GT.AND P2, PT, R26, 8.50705917302346158658e+37, PT ;  /* 0x7e8000001a00780b */ /* 0x020fe40003f44000 */
[----:B------:R-:W-:-:S02]  /*0300*/  MOV R22, 0x3e800000 ;  /* 0x3e80000000167802 */ /* 0x000fc40000000f00 */
[C---:B------:R-:W-:Y:S01]  /*0310*/  FSETP.GEU.AND P1, PT, R20.reuse, 1.175494350822287508e-38, PT ;  /* 0x008000001400780b */ /* 0x040fe20003f2e000 */
[----:B------:R-:W-:Y:S01]  /*0320*/  @P6 FMUL R20, R20, 0.25 ;  /* 0x3e80000014146820 */ /* 0x000fe20000400000 */
[----:B------:R-:W-:Y:S02]  /*0330*/  FSEL R2, R22, 1, P6 ;  /* 0x3f80000016027808 */ /* 0x000fe40003000000 */
[----:B---3--:R-:W-:Y:S02]  /*0340*/  FSETP.GT.AND P4, PT, R27, 8.50705917302346158658e+37, PT ;  /* 0x7e8000001b00780b */ /* 0x008fe40003f84000 */
[----:B------:R-:W-:Y:S02]  /*0350*/  FSETP.GEU.AND P3, PT, R26, 1.175494350822287508e-38, PT ;  /* 0x008000001a00780b */ /* 0x000fe40003f6e000 */
[----:B0-----:R-:W-:Y:S01]  /*0360*/  FSETP.GT.AND P6, PT, R28, 8.50705917302346158658e+37, PT ;  /* 0x7e8000001c00780b */ /* 0x001fe20003fc4000 */
[----:B------:R-:W-:Y:S01]  /*0370*/  @P2 FMUL R26, R26, 0.25 ;  /* 0x3e8000001a1a2820 */ /* 0x000fe20000400000 */
[----:B------:R-:W-:-:S02]  /*0380*/  FSEL R0, R22, 1, P2 ;  /* 0x3f80000016007808 */ /* 0x000fc40001000000 */
[----:B------:R-:W-:Y:S02]  /*0390*/  FSETP.GEU.AND P5, PT, R27, 1.175494350822287508e-38, PT ;  /* 0x008000001b00780b */ /* 0x000fe40003fae000 */
[----:B------:R-:W-:-:S03]  /*03a0*/  FSETP.GEU.AND P2, PT, R28, 1.175494350822287508e-38, PT ;  /* 0x008000001c00780b */ /* 0x000fc60003f4e000 */
[----:B------:R-:W-:Y:S01]  /*03b0*/  @P4 FMUL R27, R27, 0.25 ;  /* 0x3e8000001b1b4820 */ /* 0x000fe20000400000 */
[----:B------:R-:W-:Y:S01]  /*03c0*/  @!P1 FMUL R20, R20, 16777216 ;  /* 0x4b80000014149820 */ /* 0x000fe20000400000 */
[----:B------:R-:W-:Y:S02]  /*03d0*/  @!P3 FMUL R26, R26, 16777216 ;  /* 0x4b8000001a1ab820 */ /* 0x000fe40000400000 */
[----:B------:R-:W-:Y:S01]  /*03e0*/  @P6 FMUL R28, R28, 0.25 ;  /* 0x3e8000001c1c6820 */ /* 0x000fe20000400000 */
[----:B------:R0:W3:Y:S03]  /*03f0*/  MUFU.RCP R23, R20 ;  /* 0x0000001400177308 */ /* 0x0000e60000001000 */
[----:B------:R-:W-:Y:S02]  /*0400*/  @!P5 FMUL R27, R27, 16777216 ;  /* 0x4b8000001b1bd820 */ /* 0x000fe40000400000 */
[----:B------:R-:W-:Y:S01]  /*0410*/  @!P2 FMUL R28, R28, 16777216 ;  /* 0x4b8000001c1ca820 */ /* 0x000fe20000400000 */
[----:B----4-:R-:W-:-:S02]  /*0420*/  FADD R7, -R11, R7 ;  /* 0x000000070b077221 */ /* 0x010fc40000000100 */
[----:B-1----:R-:W1:Y:S01]  /*0430*/  MUFU.RCP R25, R26 ;  /* 0x0000001a00197308 */ /* 0x002e620000001000 */
[----:B0-----:R-:W0:Y:S01]  /*0440*/  LDC.64 R20, c[0x0][0x238] ;  /* 0x00008e00ff147b82 */ /* 0x001e220000000a00 */
[----:B------:R-:W-:Y:S01]  /*0450*/  FADD R5, -R9, R5 ;  /* 0x0000000509057221 */ /* 0x000fe20000000100 */
[----:B------:R-:W-:-:S05]  /*0460*/  FSEL R9, R22, 1, P4 ;  /* 0x3f80000016097808 */ /* 0x000fca0002000000 */
[----:B------:R-:W4:Y:S01]  /*0470*/  MUFU.RCP R24, R27 ;  /* 0x0000001b00187308 */ /* 0x000f220000001000 */
[----:B------:R-:W-:-:S07]  /*0480*/  FSEL R22, R22, 1, P6 ;  /* 0x3f80000016167808 */ /* 0x000fce0003000000 */
[----:B------:R-:W5:Y:S01]  /*0490*/  MUFU.RCP R11, R28 ;  /* 0x0000001c000b7308 */ /* 0x000f620000001000 */
[----:B------:R-:W-:Y:S01]  /*04a0*/  @!P1 FMUL R2, R2, 16777216 ;  /* 0x4b80000002029820 */ /* 0x000fe20000400000 */
[----:B------:R-:W-:Y:S01]  /*04b0*/  @!P3 FMUL R0, R0, 16777216 ;  /* 0x4b8000000000b820 */ /* 0x000fe20000400000 */
[----:B------:R-:W-:Y:S01]  /*04c0*/  @!P5 FMUL R9, R9, 16777216 ;  /* 0x4b8000000909d820 */ /* 0x000fe20000400000 */
[----:B------:R-:W-:Y:S01]  /*04d0*/  @!P2 FMUL R22, R22, 16777216 ;  /* 0x4b8000001616a820 */ /* 0x000fe20000400000 */
[----:B------:R-:W-:Y:S01]  /*04e0*/  FADD R6, -R10, R6 ;  /* 0x000000060a067221 */ /* 0x000fe20000000100 */
[----:B------:R-:W-:Y:S01]  /*04f0*/  FADD R4, -R8, R4 ;  /* 0x0000000408047221 */ /* 0x000fe20000000100 */
[----:B---3--:R-:W-:Y:S01]  /*0500*/  FMUL R23, R23, R2 ;  /* 0x0000000217177220 */ /* 0x008fe20000400000 */
[----:B-1----:R-:W-:Y:S01]  /*0510*/  FMUL R0, R25, R0 ;  /* 0x0000000019007220 */ /* 0x002fe20000400000 */
[----:B----4-:R-:W-:Y:S02]  /*0520*/  FMUL R9, R24, R9 ;  /* 0x0000000918097220 */ /* 0x010fe40000400000 */
[----:B------:R-:W-:Y:S01]  /*0530*/  FMUL R23, R4, R23 ;  /* 0x0000001704177220 */ /* 0x000fe20000400000 */
[----:B-----5:R-:W-:Y:S01]  /*0540*/  FMUL R22, R11, R22 ;  /* 0x000000160b167220 */ /* 0x020fe20000400000 */
[----:B------:R-:W-:Y:S01]  /*0550*/  FMUL R0, R5, R0 ;  /* 0x0000000005007220 */ /* 0x000fe20000400000 */
[----:B------:R-:W-:-:S02]  /*0560*/  FMUL R9, R6, R9 ;  /* 0x0000000906097220 */ /* 0x000fc40000400000 */
[----:B------:R-:W-:Y:S01]  /*0570*/  FMUL R22, R7, R22 ;  /* 0x0000001607167220 */ /* 0x000fe20000400000 */
[----:B--2---:R-:W-:Y:S01]  /*0580*/  FFMA R12, R23, R12, R16 ;  /* 0x0000000c170c7223 */ /* 0x004fe20000000010 */
[----:B------:R-:W-:Y:S01]  /*0590*/  FFMA R13, R0, R13, R17 ;  /* 0x0000000d000d7223 */ /* 0x000fe20000000011 */
[----:B------:R-:W-:Y:S01]  /*05a0*/  FFMA R14, R9, R14, R18 ;  /* 0x0000000e090e7223 */ /* 0x000fe20000000012 */
[----:B------:R-:W-:Y:S01]  /*05b0*/  FFMA R15, R22, R15, R19 ;  /* 0x0000000f160f7223 */ /* 0x000fe20000000013 */
[----:B0-----:R-:W-:Y:S01]  /*05c0*/  IMAD.WIDE R20, R3, 0x4, R20 ;  /* 0x0000000403147825 */ /* 0x001fe200078e0214 */
[----:B------:R-:W-:Y:S06]  /*05d0*/  @P0 EXIT ;  /* 0x000000000000094d */ /* 0x000fec0003800000 */
[----:B------:R-:W-:Y:S01]  /*05e0*/  STG.E.128 desc[UR4][R20.64], R12 ;  /* 0x0000000c14007986 */ /* 0x000fe2000c101d04 */
[----:B------:R-:W-:Y:S05]  /*05f0*/  EXIT ;  /* 0x000000000000794d */ /* 0x000fea0003800000 */
.L_x_0:
[----:B------:R-:W-:-:S00]  /*0600*/  BRA `(.L_x_0) ;  /* 0xfffffffc00fc7947 */ /* 0x000fc0000383ffff */
[----:B------:R-:W-:-:S00]  /*0610*/  NOP ;  /* 0x0000000000007918 */ /* 0x000fc00000000000 */
        /* <DEDUP_REMOVED lines=14> */
.L_x_1:


//--------------------- .nv.global.init           --------------------------
	.section	.nv.global.init,"aw",@progbits
.nv.global.init:
	.type		_$_str,@object
	.size		_$_str,(_$_str_$_2 - _$_str)
_$_str:
        /*0000*/ 	.byte	0x5f, 0x5f, 0x43, 0x55, 0x44, 0x41, 0x5f, 0x46, 0x54, 0x5a, 0x00
	.type		_$_str_$_2,@object
	.size		_$_str_$_2,(.L_1 - _$_str_$_2)
_$_str_$_2:
        /*000b*/ 	.byte	0x5f, 0x5f, 0x43, 0x55, 0x44, 0x41, 0x5f, 0x50, 0x52, 0x45, 0x43, 0x5f, 0x53, 0x51, 0x52, 0x54
        /*001b*/ 	.byte	0x00
.L_1:


//--------------------- .nv.constant0.triton_poi_fused__native_batch_norm_legit_no_training_16 --------------------------
	.section	.nv.constant0.triton_poi_fused__native_batch_norm_legit_no_training_16,"a",@progbits
	.sectionflags	@""
	.align	4
.nv.constant0.triton_poi_fused__native_batch_norm_legit_no_training_16:
	.zero		580
